	.headerflags	@"EF_CUDA_TEXMODE_UNIFIED EF_CUDA_64BIT_ADDRESS EF_CUDA_ACCELERATORS EF_CUDA_SM90 EF_CUDA_VIRTUAL_SM(EF_CUDA_SM90)"
	.elftype	@"ET_EXEC"


//--------------------- .nv.info                  --------------------------
	.section	.nv.info,"",@"SHT_CUDA_INFO"
	.align	4


	//----- nvinfo : EIATTR_REGCOUNT
	.align		4
        /*0000*/ 	.byte	0x04, 0x2f
        /*0002*/ 	.short	(.L_1 - .L_0)
	.align		4
.L_0:
        /*0004*/ 	.word	index@(triton_)
        /*0008*/ 	.word	0x00000014


	//----- nvinfo : EIATTR_MIN_STACK_SIZE
	.align		4
.L_1:
        /*000c*/ 	.byte	0x04, 0x12
        /*000e*/ 	.short	(.L_3 - .L_2)
	.align		4
.L_2:
        /*0010*/ 	.word	index@(triton_)
        /*0014*/ 	.word	0x00000000


	//----- nvinfo : EIATTR_FRAME_SIZE
	.align		4
.L_3:
        /*0018*/ 	.byte	0x04, 0x11
        /*001a*/ 	.short	(.L_5 - .L_4)
	.align		4
.L_4:
        /*001c*/ 	.word	index@(triton_)
        /*0020*/ 	.word	0x00000000


	//----- nvinfo : EIATTR_MIN_STACK_SIZE
	.align		4
.L_5:
        /*0024*/ 	.byte	0x04, 0x12
        /*0026*/ 	.short	(.L_7 - .L_6)
	.align		4
.L_6:
        /*0028*/ 	.word	index@(triton_)
        /*002c*/ 	.word	0x00000000
.L_7:


//--------------------- .nv.info.triton_          --------------------------
	.section	.nv.info.triton_,"",@"SHT_CUDA_INFO"
	.sectionflags	@""
	.align	4


	//----- nvinfo : EIATTR_CUDA_API_VERSION
	.align		4
        /*0000*/ 	.byte	0x04, 0x37
        /*0002*/ 	.short	(.L_9 - .L_8)
.L_8:
        /*0004*/ 	.word	0x0000007c


	//----- nvinfo : EIATTR_KPARAM_INFO
	.align		4
.L_9:
        /*0008*/ 	.byte	0x04, 0x17
        /*000a*/ 	.short	(.L_11 - .L_10)
.L_10:
        /*000c*/ 	.word	0x00000000
        /*0010*/ 	.short	0x0006
        /*0012*/ 	.short	0x002c
        /*0014*/ 	.byte	0x00, 0xf0, 0x11, 0x00


	//----- nvinfo : EIATTR_KPARAM_INFO
	.align		4
.L_11:
        /*0018*/ 	.byte	0x04, 0x17
        /*001a*/ 	.short	(.L_13 - .L_12)
.L_12:
        /*001c*/ 	.word	0x00000000
        /*0020*/ 	.short	0x0005
        /*0022*/ 	.short	0x0028
        /*0024*/ 	.byte	0x00, 0xf0, 0x11, 0x00


	//----- nvinfo : EIATTR_KPARAM_INFO
	.align		4
.L_13:
        /*0028*/ 	.byte	0x04, 0x17
        /*002a*/ 	.short	(.L_15 - .L_14)
.L_14:
        /*002c*/ 	.word	0x00000000
        /*0030*/ 	.short	0x0004
        /*0032*/ 	.short	0x0020
        /*0034*/ 	.byte	0x00, 0xf0, 0x21, 0x00


	//----- nvinfo : EIATTR_KPARAM_INFO
	.align		4
.L_15:
        /*0038*/ 	.byte	0x04, 0x17
        /*003a*/ 	.short	(.L_17 - .L_16)
.L_16:
        /*003c*/ 	.word	0x00000000
        /*0040*/ 	.short	0x0003
        /*0042*/ 	.short	0x0018
        /*0044*/ 	.byte	0x00, 0xf0, 0x21, 0x00


	//----- nvinfo : EIATTR_KPARAM_INFO
	.align		4
.L_17:
        /*0048*/ 	.byte	0x04, 0x17
        /*004a*/ 	.short	(.L_19 - .L_18)
.L_18:
        /*004c*/ 	.word	0x00000000
        /*0050*/ 	.short	0x0002
        /*0052*/ 	.short	0x0010
        /*0054*/ 	.byte	0x00, 0xf0, 0x21, 0x00


	//----- nvinfo : EIATTR_KPARAM_INFO
	.align		4
.L_19:
        /*0058*/ 	.byte	0x04, 0x17
        /*005a*/ 	.short	(.L_21 - .L_20)
.L_20:
        /*005c*/ 	.word	0x00000000
        /*0060*/ 	.short	0x0001
        /*0062*/ 	.short	0x0008
        /*0064*/ 	.byte	0x00, 0xf0, 0x21, 0x00


	//----- nvinfo : EIATTR_KPARAM_INFO
	.align		4
.L_21:
        /*0068*/ 	.byte	0x04, 0x17
        /*006a*/ 	.short	(.L_23 - .L_22)
.L_22:
        /*006c*/ 	.word	0x00000000
        /*0070*/ 	.short	0x0000
        /*0072*/ 	.short	0x0000
        /*0074*/ 	.byte	0x00, 0xf0, 0x21, 0x00


	//----- nvinfo : EIATTR_SPARSE_MMA_MASK
	.align		4
.L_23:
        /*0078*/ 	.byte	0x03, 0x50
        /*007a*/ 	.short	0x0000


	//----- nvinfo : EIATTR_MAXREG_COUNT
	.align		4
        /*007c*/ 	.byte	0x03, 0x1b
        /*007e*/ 	.short	0x00ff


	//----- nvinfo : EIATTR_EXIT_INSTR_OFFSETS
	.align		4
        /*0080*/ 	.byte	0x04, 0x1c
        /*0082*/ 	.short	(.L_25 - .L_24)


	//   ....[0]....
.L_24:
        /*0084*/ 	.word	0x00000430


	//   ....[1]....
        /*0088*/ 	.word	0x00000450


	//----- nvinfo : EIATTR_MAX_THREADS
	.align		4
.L_25:
        /*008c*/ 	.byte	0x04, 0x05
        /*008e*/ 	.short	(.L_27 - .L_26)
.L_26:
        /*0090*/ 	.word	0x00000100
        /*0094*/ 	.word	0x00000001
        /*0098*/ 	.word	0x00000001


	//----- nvinfo : EIATTR_CBANK_PARAM_SIZE
	.align		4
.L_27:
        /*009c*/ 	.byte	0x03, 0x19
        /*009e*/ 	.short	0x0030


	//----- nvinfo : EIATTR_PARAM_CBANK
	.align		4
        /*00a0*/ 	.byte	0x04, 0x0a
        /*00a2*/ 	.short	(.L_29 - .L_28)
	.align		4
.L_28:
        /*00a4*/ 	.word	index@(.nv.constant0.triton_)
        /*00a8*/ 	.short	0x0210
        /*00aa*/ 	.short	0x0030


	//----- nvinfo : EIATTR_SW_WAR
	.align		4
.L_29:
        /*00ac*/ 	.byte	0x04, 0x36
        /*00ae*/ 	.short	(.L_31 - .L_30)
.L_30:
        /*00b0*/ 	.word	0x00000008
.L_31:


//--------------------- .nv.callgraph             --------------------------
	.section	.nv.callgraph,"",@"SHT_CUDA_CALLGRAPH"
	.align	4
	.sectionentsize	8
	.align		4
        /*0000*/ 	.word	0x00000000
	.align		4
        /*0004*/ 	.word	0xffffffff
	.align		4
        /*0008*/ 	.word	0x00000000
	.align		4
        /*000c*/ 	.word	0xfffffffe
	.align		4
        /*0010*/ 	.word	0x00000000
	.align		4
        /*0014*/ 	.word	0xfffffffd
	.align		4
        /*0018*/ 	.word	0x00000000
	.align		4
        /*001c*/ 	.word	0xfffffffc


//--------------------- .text.triton_             --------------------------
	.section	.text.triton_,"ax",@progbits
	.align	128
        .global         triton_
        .type           triton_,@function
        .size           triton_,(.L_x_1 - triton_)
        .other          triton_,@"STO_CUDA_ENTRY STV_DEFAULT"
triton_:
.text.triton_:
[----:B------:R-:W0:Y:S01]  /*0000*/  LDC R1, c[0x0][0x28] ;  /* 0x00000a00ff017b82 */ /* 0x000e220000000800 */
[----:B------:R-:W1:Y:S07]  /*0010*/  S2R R0, SR_TID.X ;  /* 0x0000000000007919 */ /* 0x000e6e0000002100 */
[----:B------:R-:W2:Y:S01]  /*0020*/  LDC.64 R12, c[0x0][0x228] ;  /* 0x00008a00ff0c7b82 */ /* 0x000ea20000000a00 */
[----:B------:R-:W-:Y:S01]  /*0030*/  ULDC UR6, c[0x0][0x23c] ;  /* 0x00008f0000067ab9 */ /* 0x000fe20000000800 */
[----:B------:R-:W-:Y:S01]  /*0040*/  ULDC UR4, c[0x0][0x238] ;  /* 0x00008e0000047ab9 */ /* 0x000fe20000000800 */
[----:B------:R-:W3:Y:S05]  /*0050*/  S2R R9, SR_CTAID.X ;  /* 0x0000000000097919 */ /* 0x000eea0000002500 */
[----:B------:R-:W4:Y:S08]  /*0060*/  LDC.64 R6, c[0x0][0x230] ;  /* 0x00008c00ff067b82 */ /* 0x000f300000000a00 */
[----:B------:R-:W5:Y:S08]  /*0070*/  LDC.64 R10, c[0x0][0x220] ;  /* 0x00008800ff0a7b82 */ /* 0x000f700000000a00 */
[----:B------:R-:W5:Y:S01]  /*0080*/  LDC.64 R4, c[0x0][0x210] ;  /* 0x00008400ff047b82 */ /* 0x000f620000000a00 */
[----:B-1----:R-:W-:-:S05]  /*0090*/  IMAD.SHL.U32 R0, R0, 0x2, RZ ;  /* 0x0000000200007824 */ /* 0x002fca00078e00ff */
[----:B------:R-:W-:-:S05]  /*00a0*/  LOP3.LUT R0, R0, 0x1fe, RZ, 0xc0, !PT ;  /* 0x000001fe00007812 */ /* 0x000fca00078ec0ff */
[----:B---3--:R-:W-:-:S04]  /*00b0*/  IMAD R9, R9, 0x200, R0 ;  /* 0x0000020009097824 */ /* 0x008fc800078e0200 */
[C---:B------:R-:W-:Y:S01]  /*00c0*/  IMAD.HI R0, R9.reuse, 0x2aaaaaab, RZ ;  /* 0x2aaaaaab09007827 */ /* 0x040fe200078e02ff */
[----:B------:R-:W-:-:S04]  /*00d0*/  ISETP.GE.AND P2, PT, R9, UR6, PT ;  /* 0x0000000609007c0c */ /* 0x000fc8000bf46270 */
[----:B------:R-:W-:-:S04]  /*00e0*/  SHF.R.U32.HI R3, RZ, 0x1f, R0 ;  /* 0x0000001fff037819 */ /* 0x000fc80000011600 */
[----:B------:R-:W-:Y:S01]  /*00f0*/  LEA.HI.SX32 R8, R0, R3, 0x17 ;  /* 0x0000000300087211 */ /* 0x000fe200078fbaff */
[----:B------:R-:W-:Y:S01]  /*0100*/  IMAD.MOV.U32 R0, RZ, RZ, RZ ;  /* 0x000000ffff007224 */ /* 0x000fe200078e00ff */
[----:B------:R-:W1:Y:S02]  /*0110*/  LDC.64 R2, c[0x0][0x218] ;  /* 0x00008600ff027b82 */ /* 0x000e640000000a00 */
[C---:B------:R-:W-:Y:S01]  /*0120*/  ISETP.GE.AND P3, PT, R8.reuse, UR4, PT ;  /* 0x0000000408007c0c */ /* 0x040fe2000bf66270 */
[C---:B------:R-:W-:Y:S01]  /*0130*/  IMAD R15, R8.reuse, -0xc00, R9 ;  /* 0xfffff400080f7824 */ /* 0x040fe200078e0209 */
[----:B------:R-:W-:Y:S01]  /*0140*/  ISETP.GE.AND P1, PT, R8, UR4, !P2 ;  /* 0x0000000408007c0c */ /* 0x000fe2000d726270 */
[----:B------:R-:W-:Y:S01]  /*0150*/  HFMA2.MMA R8, -RZ, RZ, 0, 0 ;  /* 0x00000000ff087435 */ /* 0x000fe200000001ff */
[----:B------:R-:W-:Y:S01]  /*0160*/  ISETP.LT.AND P0, PT, R9, UR6, !P3 ;  /* 0x0000000609007c0c */ /* 0x000fe2000df01270 */
[----:B----4-:R-:W-:Y:S01]  /*0170*/  IMAD.WIDE R6, R15, 0x2, R6 ;  /* 0x000000020f067825 */ /* 0x010fe200078e0206 */
[----:B------:R-:W-:Y:S01]  /*0180*/  IADD3 R17, R15, 0x1800, RZ ;  /* 0x000018000f117810 */ /* 0x000fe20007ffe0ff */
[----:B------:R-:W-:Y:S01]  /*0190*/  HFMA2.MMA R15, -RZ, RZ, 0, 0 ;  /* 0x00000000ff0f7435 */ /* 0x000fe200000001ff */
[----:B------:R-:W-:Y:S01]  /*01a0*/  ULDC.64 UR4, c[0x0][0x208] ;  /* 0x0000820000047ab9 */ /* 0x000fe20000000a00 */
[----:B------:R-:W-:-:S02]  /*01b0*/  IMAD.MOV.U32 R14, RZ, RZ, RZ ;  /* 0x000000ffff0e7224 */ /* 0x000fc400078e00ff */
[----:B--2---:R-:W-:-:S04]  /*01c0*/  IMAD.WIDE.U32 R12, R17, 0x2, R12 ;  /* 0x00000002110c7825 */ /* 0x004fc800078e000c */
[----:B-----5:R-:W-:Y:S01]  /*01d0*/  IMAD.WIDE.U32 R10, R17, 0x2, R10 ;  /* 0x00000002110a7825 */ /* 0x020fe200078e000a */
[----:B------:R-:W2:Y:S03]  /*01e0*/  @!P2 LDG.E.EL R8, desc[UR4][R12.64] ;  /* 0x000000040c08a981 */ /* 0x000ea6000c2e1900 */
[C---:B0-----:R-:W-:Y:S01]  /*01f0*/  IMAD.WIDE R4, R9.reuse, 0x2, R4 ;  /* 0x0000000209047825 */ /* 0x041fe200078e0204 */
[----:B------:R2:W3:Y:S01]  /*0200*/  @!P2 LDG.E.EL R0, desc[UR4][R10.64] ;  /* 0x000000040a00a981 */ /* 0x0004e2000c2e1900 */
[----:B------:R-:W-:Y:S02]  /*0210*/  MOV R16, RZ ;  /* 0x000000ff00107202 */ /* 0x000fe40000000f00 */
[----:B-1----:R-:W-:Y:S01]  /*0220*/  IMAD.WIDE R2, R9, 0x2, R2 ;  /* 0x0000000209027825 */ /* 0x002fe200078e0202 */
[----:B------:R-:W4:Y:S03]  /*0230*/  @!P2 LDG.E R14, desc[UR4][R4.64] ;  /* 0x00000004040ea981 */ /* 0x000f26000c1e1900 */
[----:B------:R-:W-:Y:S01]  /*0240*/  IMAD.MOV.U32 R9, RZ, RZ, RZ ;  /* 0x000000ffff097224 */ /* 0x000fe200078e00ff */
[----:B------:R-:W5:Y:S04]  /*0250*/  @P0 LDG.E R15, desc[UR4][R2.64] ;  /* 0x00000004020f0981 */ /* 0x000f68000c1e1900 */
[----:B------:R-:W5:Y:S04]  /*0260*/  @P1 LDG.E R16, desc[UR4][R2.64] ;  /* 0x0000000402101981 */ /* 0x000f68000c1e1900 */
[----:B------:R-:W5:Y:S01]  /*0270*/  @!P2 LDG.E.EL R9, desc[UR4][R6.64] ;  /* 0x000000040609a981 */ /* 0x000f62000c2e1900 */
[----:B--2---:R-:W-:Y:S01]  /*0280*/  SHF.L.U32 R11, R8, 0x10, RZ ;  /* 0x00000010080b7819 */ /* 0x004fe200000006ff */
[----:B---3--:R-:W-:Y:S01]  /*0290*/  IMAD.U32 R10, R0, 0x10000, RZ ;  /* 0x00010000000a7824 */ /* 0x008fe200078e00ff */
[----:B----4-:R-:W-:-:S03]  /*02a0*/  PRMT R0, R14, 0x7632, R0 ;  /* 0x000076320e007816 */ /* 0x010fc60000000000 */
[----:B------:R-:W-:Y:S01]  /*02b0*/  FADD R12, R10, R11 ;  /* 0x0000000b0a0c7221 */ /* 0x000fe20000000000 */
[----:B------:R-:W-:Y:S02]  /*02c0*/  PRMT R8, R8, 0x7632, R8 ;  /* 0x0000763208087816 */ /* 0x000fe40000000008 */
[C---:B------:R-:W-:Y:S02]  /*02d0*/  SHF.L.U32 R11, R0.reuse, 0x10, RZ ;  /* 0x00000010000b7819 */ /* 0x040fe400000006ff */
[----:B-----5:R-:W-:Y:S02]  /*02e0*/  SEL R15, R15, RZ, P0 ;  /* 0x000000ff0f0f7207 */ /* 0x020fe40000000000 */
[----:B------:R-:W-:Y:S02]  /*02f0*/  PRMT R0, R0, 0x7632, R0 ;  /* 0x0000763200007816 */ /* 0x000fe40000000000 */
[----:B------:R-:W-:Y:S02]  /*0300*/  SEL R16, R16, RZ, P1 ;  /* 0x000000ff10107207 */ /* 0x000fe40000800000 */
[----:B------:R-:W-:-:S02]  /*0310*/  PRMT R10, R9, 0x7632, R10 ;  /* 0x00007632090a7816 */ /* 0x000fc4000000000a */
[----:B------:R-:W-:Y:S01]  /*0320*/  PRMT R2, R15, 0x7632, R2 ;  /* 0x000076320f027816 */ /* 0x000fe20000000002 */
[----:B------:R-:W-:Y:S01]  /*0330*/  IMAD.U32 R3, R8, 0x10000, RZ ;  /* 0x0001000008037824 */ /* 0x000fe200078e00ff */
[----:B------:R-:W-:Y:S01]  /*0340*/  SHF.L.U32 R0, R0, 0x10, RZ ;  /* 0x0000001000007819 */ /* 0x000fe200000006ff */
[----:B------:R-:W-:Y:S01]  /*0350*/  IMAD.U32 R14, R14, 0x10000, RZ ;  /* 0x000100000e0e7824 */ /* 0x000fe200078e00ff */
[----:B------:R-:W-:Y:S01]  /*0360*/  PRMT R7, R16, 0x7632, R7 ;  /* 0x0000763210077816 */ /* 0x000fe20000000007 */
[----:B------:R-:W-:Y:S01]  /*0370*/  IMAD.U32 R9, R9, 0x10000, RZ ;  /* 0x0001000009097824 */ /* 0x000fe200078e00ff */
[----:B------:R-:W-:Y:S01]  /*0380*/  SHF.L.U32 R6, R10, 0x10, RZ ;  /* 0x000000100a067819 */ /* 0x000fe200000006ff */
[----:B------:R-:W-:Y:S01]  /*0390*/  IMAD.U32 R2, R2, 0x10000, RZ ;  /* 0x0001000002027824 */ /* 0x000fe200078e00ff */
[----:B------:R-:W-:Y:S01]  /*03a0*/  SHF.L.U32 R15, R15, 0x10, RZ ;  /* 0x000000100f0f7819 */ /* 0x000fe200000006ff */
[----:B------:R-:W-:Y:S01]  /*03b0*/  FADD R3, R0, R3 ;  /* 0x0000000300037221 */ /* 0x000fe20000000000 */
[----:B------:R-:W-:Y:S01]  /*03c0*/  @P3 SHF.L.U32 R2, R7, 0x10, RZ ;  /* 0x0000001007023819 */ /* 0x000fe200000006ff */
[----:B------:R-:W-:-:S02]  /*03d0*/  @P3 IMAD.U32 R15, R16, 0x10000, RZ ;  /* 0x00010000100f3824 */ /* 0x000fc400078e00ff */
[----:B------:R-:W-:Y:S01]  /*03e0*/  FADD R0, R14, R9 ;  /* 0x000000090e007221 */ /* 0x000fe20000000000 */
[----:B------:R-:W-:-:S03]  /*03f0*/  FADD R6, R11, R6 ;  /* 0x000000060b067221 */ /* 0x000fc60000000000 */
[----:B------:R-:W-:Y:S01]  /*0400*/  FFMA R0, R12, R0, R15 ;  /* 0x000000000c007223 */ /* 0x000fe2000000000f */
[----:B------:R-:W-:-:S05]  /*0410*/  FFMA R3, R3, R6, R2 ;  /* 0x0000000603037223 */ /* 0x000fca0000000002 */
[----:B------:R-:W-:Y:S01]  /*0420*/  F2FP.BF16.F32.PACK_AB R3, R3, R0 ;  /* 0x000000000303723e */ /* 0x000fe200000010ff */
[----:B------:R-:W-:Y:S06]  /*0430*/  @P2 EXIT ;  /* 0x000000000000294d */ /* 0x000fec0003800000 */
[----:B------:R-:W-:Y:S01]  /*0440*/  STG.E desc[UR4][R4.64], R3 ;  /* 0x0000000304007986 */ /* 0x000fe2000c101904 */
[----:B------:R-:W-:Y:S05]  /*0450*/  EXIT ;  /* 0x000000000000794d */ /* 0x000fea0003800000 */
.L_x_0:
[----:B------:R-:W-:-:S00]  /*0460*/  BRA `(.L_x_0) ;  /* 0xfffffffc00fc7947 */ /* 0x000fc0000383ffff */
[----:B------:R-:W-:-:S00]  /*0470*/  NOP ;  /* 0x0000000000007918 */ /* 0x000fc00000000000 */
        /* <DEDUP_REMOVED lines=8> */
.L_x_1:


//--------------------- .nv.constant0.triton_     --------------------------
	.section	.nv.constant0.triton_,"a",@progbits
	.sectionflags	@""
	.align	4
.nv.constant0.triton_:
	.zero		576
